//
// Generated by NVIDIA NVVM Compiler
//
// Compiler Build ID: CL-36424714
// Cuda compilation tools, release 13.0, V13.0.88
// Based on NVVM 20.0.0
//

.version 9.0
.target sm_100
.address_size 64

	// .globl	_Z4gemmPdS_S_iiii

.visible .entry _Z4gemmPdS_S_iiii(
	.param .u64 .ptr .align 1 _Z4gemmPdS_S_iiii_param_0,
	.param .u64 .ptr .align 1 _Z4gemmPdS_S_iiii_param_1,
	.param .u64 .ptr .align 1 _Z4gemmPdS_S_iiii_param_2,
	.param .u32 _Z4gemmPdS_S_iiii_param_3,
	.param .u32 _Z4gemmPdS_S_iiii_param_4,
	.param .u32 _Z4gemmPdS_S_iiii_param_5,
	.param .u32 _Z4gemmPdS_S_iiii_param_6
)
{
	.reg .pred 	%p<13>;
	.reg .b32 	%r<46>;
	.reg .b64 	%rd<39>;
	.reg .b64 	%fd<68>;

	ld.param.u64 	%rd4, [_Z4gemmPdS_S_iiii_param_0];
	ld.param.u64 	%rd5, [_Z4gemmPdS_S_iiii_param_1];
	ld.param.u64 	%rd3, [_Z4gemmPdS_S_iiii_param_2];
	ld.param.u32 	%r22, [_Z4gemmPdS_S_iiii_param_3];
	ld.param.u32 	%r20, [_Z4gemmPdS_S_iiii_param_4];
	ld.param.u32 	%r23, [_Z4gemmPdS_S_iiii_param_6];
	cvta.to.global.u64 	%rd1, %rd5;
	cvta.to.global.u64 	%rd2, %rd4;
	mov.u32 	%r24, %ntid.x;
	mov.u32 	%r25, %ctaid.x;
	mov.u32 	%r26, %tid.x;
	mad.lo.s32 	%r1, %r24, %r25, %r26;
	mov.u32 	%r27, %ntid.y;
	mov.u32 	%r28, %ctaid.y;
	mov.u32 	%r29, %tid.y;
	mad.lo.s32 	%r30, %r27, %r28, %r29;
	setp.ge.s32 	%p1, %r1, %r22;
	setp.ge.s32 	%p2, %r30, %r23;
	or.pred  	%p3, %p1, %p2;
	@%p3 bra 	$L__BB0_14;
	setp.lt.s32 	%p4, %r20, 1;
	mov.f64 	%fd67, 0d0000000000000000;
	@%p4 bra 	$L__BB0_13;
	mul.lo.s32 	%r3, %r20, %r1;
	and.b32  	%r4, %r20, 7;
	setp.lt.u32 	%p5, %r20, 8;
	mov.f64 	%fd67, 0d0000000000000000;
	mov.b32 	%r44, 0;
	@%p5 bra 	$L__BB0_5;
	and.b32  	%r44, %r20, 2147483640;
	neg.s32 	%r42, %r44;
	shl.b32 	%r7, %r23, 3;
	mov.f64 	%fd67, 0d0000000000000000;
	mul.wide.s32 	%rd10, %r23, 8;
	mov.u32 	%r40, %r3;
	mov.u32 	%r41, %r30;
$L__BB0_4:
	.pragma "nounroll";
	mul.wide.s32 	%rd6, %r40, 8;
	add.s64 	%rd7, %rd2, %rd6;
	ld.global.f64 	%fd17, [%rd7];
	mul.wide.s32 	%rd8, %r41, 8;
	add.s64 	%rd9, %rd1, %rd8;
	ld.global.f64 	%fd18, [%rd9];
	fma.rn.f64 	%fd19, %fd17, %fd18, %fd67;
	ld.global.f64 	%fd20, [%rd7+8];
	add.s64 	%rd11, %rd9, %rd10;
	ld.global.f64 	%fd21, [%rd11];
	fma.rn.f64 	%fd22, %fd20, %fd21, %fd19;
	ld.global.f64 	%fd23, [%rd7+16];
	add.s64 	%rd12, %rd11, %rd10;
	ld.global.f64 	%fd24, [%rd12];
	fma.rn.f64 	%fd25, %fd23, %fd24, %fd22;
	ld.global.f64 	%fd26, [%rd7+24];
	add.s64 	%rd13, %rd12, %rd10;
	ld.global.f64 	%fd27, [%rd13];
	fma.rn.f64 	%fd28, %fd26, %fd27, %fd25;
	ld.global.f64 	%fd29, [%rd7+32];
	add.s64 	%rd14, %rd13, %rd10;
	ld.global.f64 	%fd30, [%rd14];
	fma.rn.f64 	%fd31, %fd29, %fd30, %fd28;
	ld.global.f64 	%fd32, [%rd7+40];
	add.s64 	%rd15, %rd14, %rd10;
	ld.global.f64 	%fd33, [%rd15];
	fma.rn.f64 	%fd34, %fd32, %fd33, %fd31;
	ld.global.f64 	%fd35, [%rd7+48];
	add.s64 	%rd16, %rd15, %rd10;
	ld.global.f64 	%fd36, [%rd16];
	fma.rn.f64 	%fd37, %fd35, %fd36, %fd34;
	ld.global.f64 	%fd38, [%rd7+56];
	add.s64 	%rd17, %rd16, %rd10;
	ld.global.f64 	%fd39, [%rd17];
	fma.rn.f64 	%fd67, %fd38, %fd39, %fd37;
	add.s32 	%r42, %r42, 8;
	add.s32 	%r41, %r41, %r7;
	add.s32 	%r40, %r40, 8;
	setp.ne.s32 	%p6, %r42, 0;
	@%p6 bra 	$L__BB0_4;
$L__BB0_5:
	setp.eq.s32 	%p7, %r4, 0;
	@%p7 bra 	$L__BB0_13;
	and.b32  	%r15, %r20, 3;
	setp.lt.u32 	%p8, %r4, 4;
	@%p8 bra 	$L__BB0_8;
	add.s32 	%r32, %r44, %r3;
	mul.wide.s32 	%rd18, %r32, 8;
	add.s64 	%rd19, %rd2, %rd18;
	ld.global.f64 	%fd41, [%rd19];
	mad.lo.s32 	%r33, %r44, %r23, %r30;
	mul.wide.s32 	%rd20, %r33, 8;
	add.s64 	%rd21, %rd1, %rd20;
	ld.global.f64 	%fd42, [%rd21];
	fma.rn.f64 	%fd43, %fd41, %fd42, %fd67;
	ld.global.f64 	%fd44, [%rd19+8];
	mul.wide.s32 	%rd22, %r23, 8;
	add.s64 	%rd23, %rd21, %rd22;
	ld.global.f64 	%fd45, [%rd23];
	fma.rn.f64 	%fd46, %fd44, %fd45, %fd43;
	ld.global.f64 	%fd47, [%rd19+16];
	add.s64 	%rd24, %rd23, %rd22;
	ld.global.f64 	%fd48, [%rd24];
	fma.rn.f64 	%fd49, %fd47, %fd48, %fd46;
	ld.global.f64 	%fd50, [%rd19+24];
	add.s64 	%rd25, %rd24, %rd22;
	ld.global.f64 	%fd51, [%rd25];
	fma.rn.f64 	%fd67, %fd50, %fd51, %fd49;
	add.s32 	%r44, %r44, 4;
$L__BB0_8:
	setp.eq.s32 	%p9, %r15, 0;
	@%p9 bra 	$L__BB0_13;
	setp.eq.s32 	%p10, %r15, 1;
	@%p10 bra 	$L__BB0_11;
	add.s32 	%r34, %r44, %r3;
	mul.wide.s32 	%rd26, %r34, 8;
	add.s64 	%rd27, %rd2, %rd26;
	ld.global.f64 	%fd53, [%rd27];
	mad.lo.s32 	%r35, %r44, %r23, %r30;
	mul.wide.s32 	%rd28, %r35, 8;
	add.s64 	%rd29, %rd1, %rd28;
	ld.global.f64 	%fd54, [%rd29];
	fma.rn.f64 	%fd55, %fd53, %fd54, %fd67;
	ld.global.f64 	%fd56, [%rd27+8];
	mul.wide.s32 	%rd30, %r23, 8;
	add.s64 	%rd31, %rd29, %rd30;
	ld.global.f64 	%fd57, [%rd31];
	fma.rn.f64 	%fd67, %fd56, %fd57, %fd55;
	add.s32 	%r44, %r44, 2;
$L__BB0_11:
	and.b32  	%r36, %r20, 1;
	setp.eq.b32 	%p11, %r36, 1;
	not.pred 	%p12, %p11;
	@%p12 bra 	$L__BB0_13;
	add.s32 	%r37, %r44, %r3;
	mul.wide.s32 	%rd32, %r37, 8;
	add.s64 	%rd33, %rd2, %rd32;
	ld.global.f64 	%fd58, [%rd33];
	mad.lo.s32 	%r38, %r44, %r23, %r30;
	mul.wide.s32 	%rd34, %r38, 8;
	add.s64 	%rd35, %rd1, %rd34;
	ld.global.f64 	%fd59, [%rd35];
	fma.rn.f64 	%fd67, %fd58, %fd59, %fd67;
$L__BB0_13:
	mad.lo.s32 	%r39, %r20, %r1, %r30;
	cvta.to.global.u64 	%rd36, %rd3;
	mul.wide.s32 	%rd37, %r39, 8;
	add.s64 	%rd38, %rd36, %rd37;
	st.global.f64 	[%rd38], %fd67;
$L__BB0_14:
	ret;

}


// ===== COMPILED SASS (sm_100) =====

	.target	sm_100

	.elftype	@"ET_EXEC"


//--------------------- .note.nv.tkinfo           --------------------------
	.section	.note.nv.tkinfo,"",@"SHT_NOTE"
	.sectionflags	@"SHF_NOTE_NV_TKINFO"
	.tkinfo
        /*0018*/ 	.word	0x00000002
        /*0030*/ 	.string	""
        /*0030*/ 	.string	"ptxas"
        /*0030*/ 	.string	"Cuda compilation tools, release 13.0, V13.0.88"
        /*0030*/ 	.string	"Build cuda_13.0.r13.0/compiler.36424714_0"
        /*0030*/ 	.string	"-arch sm_100 -m 64 "



//--------------------- .note.nv.cuinfo           --------------------------
	.section	.note.nv.cuinfo,"",@"SHT_NOTE"
	.sectionflags	@"SHF_NOTE_NV_CUINFO"
        /*0018*/ 	.short	0x0002
        /*001a*/ 	.short	0x0064
        /*001c*/ 	.short	0x0082
	.zero		2


//--------------------- .nv.info                  --------------------------
	.section	.nv.info,"",@"SHT_CUDA_INFO"
	.align	4


	//----- nvinfo : EIATTR_REGCOUNT
	.align		4
        /*0000*/ 	.byte	0x04, 0x2f
        /*0002*/ 	.short	(.L_1 - .L_0)
	.align		4
.L_0:
        /*0004*/ 	.word	index@(_Z4gemmPdS_S_iiii)
        /*0008*/ 	.word	0x00000020


	//----- nvinfo : EIATTR_FRAME_SIZE
	.align		4
.L_1:
        /*000c*/ 	.byte	0x04, 0x11
        /*000e*/ 	.short	(.L_3 - .L_2)
	.align		4
.L_2:
        /*0010*/ 	.word	index@(_Z4gemmPdS_S_iiii)
        /*0014*/ 	.word	0x00000000


	//----- nvinfo : EIATTR_MIN_STACK_SIZE
	.align		4
.L_3:
        /*0018*/ 	.byte	0x04, 0x12
        /*001a*/ 	.short	(.L_5 - .L_4)
	.align		4
.L_4:
        /*001c*/ 	.word	index@(_Z4gemmPdS_S_iiii)
        /*0020*/ 	.word	0x00000000
.L_5:


//--------------------- .nv.compat                --------------------------
	.section	.nv.compat,"",@"SHT_CUDA_COMPAT_INFO"
	.align	4
        /*0000*/ 	.byte	0x02, 0x09, 0x00, 0x00, 0x02, 0x02, 0x01, 0x00, 0x02, 0x05, 0x05, 0x00, 0x03, 0x07, 0x01, 0x01
        /*0010*/ 	.byte	0x02, 0x03, 0x00, 0x00, 0x02, 0x06, 0x01, 0x00, 0x04, 0x0b, 0x08, 0x00, 0x01, 0x00, 0x00, 0x00
        /*0020*/ 	.byte	0x00, 0x00, 0x00, 0x00


//--------------------- .nv.info._Z4gemmPdS_S_iiii --------------------------
	.section	.nv.info._Z4gemmPdS_S_iiii,"",@"SHT_CUDA_INFO"
	.sectionflags	@""
	.align	4


	//----- nvinfo : EIATTR_CUDA_API_VERSION
	.align		4
        /*0000*/ 	.byte	0x04, 0x37
        /*0002*/ 	.short	(.L_7 - .L_6)
.L_6:
        /*0004*/ 	.word	0x00000082


	//----- nvinfo : EIATTR_KPARAM_INFO
	.align		4
.L_7:
        /*0008*/ 	.byte	0x04, 0x17
        /*000a*/ 	.short	(.L_9 - .L_8)
.L_8:
        /*000c*/ 	.word	0x00000000
        /*0010*/ 	.short	0x0006
        /*0012*/ 	.short	0x0024
        /*0014*/ 	.byte	0x00, 0xf0, 0x11, 0x00


	//----- nvinfo : EIATTR_KPARAM_INFO
	.align		4
.L_9:
        /*0018*/ 	.byte	0x04, 0x17
        /*001a*/ 	.short	(.L_11 - .L_10)
.L_10:
        /*001c*/ 	.word	0x00000000
        /*0020*/ 	.short	0x0005
        /*0022*/ 	.short	0x0020
        /*0024*/ 	.byte	0x00, 0xf0, 0x11, 0x00


	//----- nvinfo : EIATTR_KPARAM_INFO
	.align		4
.L_11:
        /*0028*/ 	.byte	0x04, 0x17
        /*002a*/ 	.short	(.L_13 - .L_12)
.L_12:
        /*002c*/ 	.word	0x00000000
        /*0030*/ 	.short	0x0004
        /*0032*/ 	.short	0x001c
        /*0034*/ 	.byte	0x00, 0xf0, 0x11, 0x00


	//----- nvinfo : EIATTR_KPARAM_INFO
	.align		4
.L_13:
        /*0038*/ 	.byte	0x04, 0x17
        /*003a*/ 	.short	(.L_15 - .L_14)
.L_14:
        /*003c*/ 	.word	0x00000000
        /*0040*/ 	.short	0x0003
        /*0042*/ 	.short	0x0018
        /*0044*/ 	.byte	0x00, 0xf0, 0x11, 0x00


	//----- nvinfo : EIATTR_KPARAM_INFO
	.align		4
.L_15:
        /*0048*/ 	.byte	0x04, 0x17
        /*004a*/ 	.short	(.L_17 - .L_16)
.L_16:
        /*004c*/ 	.word	0x00000000
        /*0050*/ 	.short	0x0002
        /*0052*/ 	.short	0x0010
        /*0054*/ 	.byte	0x00, 0xf5, 0x21, 0x00


	//----- nvinfo : EIATTR_KPARAM_INFO
	.align		4
.L_17:
        /*0058*/ 	.byte	0x04, 0x17
        /*005a*/ 	.short	(.L_19 - .L_18)
.L_18:
        /*005c*/ 	.word	0x00000000
        /*0060*/ 	.short	0x0001
        /*0062*/ 	.short	0x0008
        /*0064*/ 	.byte	0x00, 0xf5, 0x21, 0x00


	//----- nvinfo : EIATTR_KPARAM_INFO
	.align		4
.L_19:
        /*0068*/ 	.byte	0x04, 0x17
        /*006a*/ 	.short	(.L_21 - .L_20)
.L_20:
        /*006c*/ 	.word	0x00000000
        /*0070*/ 	.short	0x0000
        /*0072*/ 	.short	0x0000
        /*0074*/ 	.byte	0x00, 0xf5, 0x21, 0x00


	//----- nvinfo : EIATTR_SPARSE_MMA_MASK
	.align		4
.L_21:
        /*0078*/ 	.byte	0x03, 0x50
        /*007a*/ 	.short	0x0000


	//----- nvinfo : EIATTR_MAXREG_COUNT
	.align		4
        /*007c*/ 	.byte	0x03, 0x1b
        /*007e*/ 	.short	0x00ff


	//----- nvinfo : EIATTR_MERCURY_ISA_VERSION
	.align		4
        /*0080*/ 	.byte	0x03, 0x5f
        /*0082*/ 	.short	0x0101


	//----- nvinfo : EIATTR_VRC_CTA_INIT_COUNT
	.align		4
        /*0084*/ 	.byte	0x02, 0x4a
	.zero		1
	.zero		1


	//----- nvinfo : EIATTR_EXIT_INSTR_OFFSETS
	.align		4
        /*0088*/ 	.byte	0x04, 0x1c
        /*008a*/ 	.short	(.L_23 - .L_22)


	//   ....[0]....
.L_22:
        /*008c*/ 	.word	0x000000d0


	//   ....[1]....
        /*0090*/ 	.word	0x00000810


	//----- nvinfo : EIATTR_CBANK_PARAM_SIZE
	.align		4
.L_23:
        /*0094*/ 	.byte	0x03, 0x19
        /*0096*/ 	.short	0x0028


	//----- nvinfo : EIATTR_PARAM_CBANK
	.align		4
        /*0098*/ 	.byte	0x04, 0x0a
        /*009a*/ 	.short	(.L_25 - .L_24)
	.align		4
.L_24:
        /*009c*/ 	.word	index@(.nv.constant0._Z4gemmPdS_S_iiii)
        /*00a0*/ 	.short	0x0380
        /*00a2*/ 	.short	0x0028


	//----- nvinfo : EIATTR_SW_WAR
	.align		4
.L_25:
        /*00a4*/ 	.byte	0x04, 0x36
        /*00a6*/ 	.short	(.L_27 - .L_26)
.L_26:
        /*00a8*/ 	.word	0x00000008
.L_27:


//--------------------- .nv.callgraph             --------------------------
	.section	.nv.callgraph,"",@"SHT_CUDA_CALLGRAPH"
	.align	4
	.sectionentsize	8
	.align		4
        /*0000*/ 	.word	0x00000000
	.align		4
        /*0004*/ 	.word	0xffffffff
	.align		4
        /*0008*/ 	.word	0x00000000
	.align		4
        /*000c*/ 	.word	0xfffffffe
	.align		4
        /*0010*/ 	.word	0x00000000
	.align		4
        /*0014*/ 	.word	0xfffffffd
	.align		4
        /*0018*/ 	.word	0x00000000
	.align		4
        /*001c*/ 	.word	0xfffffffc


//--------------------- .text._Z4gemmPdS_S_iiii   --------------------------
	.section	.text._Z4gemmPdS_S_iiii,"ax",@progbits
	.align	128
        .global         _Z4gemmPdS_S_iiii
        .type           _Z4gemmPdS_S_iiii,@function
        .size           _Z4gemmPdS_S_iiii,(.L_x_5 - _Z4gemmPdS_S_iiii)
        .other          _Z4gemmPdS_S_iiii,@"STO_CUDA_ENTRY STV_DEFAULT"
_Z4gemmPdS_S_iiii:
.text._Z4gemmPdS_S_iiii:
[----:B------:R-:W-:Y:S01]  /*0000*/  LDC R1, c[0x0][0x37c] ;  /* 0x0000df00ff017b82 */ /* 0x000fe20000000800 */
[----:B------:R-:W0:Y:S01]  /*0010*/  S2R R3, SR_CTAID.Y ;  /* 0x0000000000037919 */ /* 0x000e220000002600 */
[----:B------:R-:W1:Y:S06]  /*0020*/  LDCU UR4, c[0x0][0x360] ;  /* 0x00006c00ff0477ac */ /* 0x000e6c0008000800 */
[----:B------:R-:W2:Y:S01]  /*0030*/  LDC R0, c[0x0][0x3a4] ;  /* 0x0000e900ff007b82 */ /* 0x000ea20000000800 */
[----:B------:R-:W0:Y:S01]  /*0040*/  S2R R4, SR_TID.Y ;  /* 0x0000000000047919 */ /* 0x000e220000002200 */
[----:B------:R-:W0:Y:S01]  /*0050*/  LDCU UR5, c[0x0][0x364] ;  /* 0x00006c80ff0577ac */ /* 0x000e220008000800 */
[----:B------:R-:W1:Y:S01]  /*0060*/  S2R R2, SR_CTAID.X ;  /* 0x0000000000027919 */ /* 0x000e620000002500 */
[----:B------:R-:W3:Y:S01]  /*0070*/  LDCU UR6, c[0x0][0x398] ;  /* 0x00007300ff0677ac */ /* 0x000ee20008000800 */
[----:B------:R-:W1:Y:S01]  /*0080*/  S2R R5, SR_TID.X ;  /* 0x0000000000057919 */ /* 0x000e620000002100 */
[----:B0-----:R-:W-:-:S05]  /*0090*/  IMAD R3, R3, UR5, R4 ;  /* 0x0000000503037c24 */ /* 0x001fca000f8e0204 */
[----:B--2---:R-:W-:Y:S01]  /*00a0*/  ISETP.GE.AND P0, PT, R3, R0, PT ;  /* 0x000000000300720c */ /* 0x004fe20003f06270 */
[----:B-1----:R-:W-:-:S05]  /*00b0*/  IMAD R2, R2, UR4, R5 ;  /* 0x0000000402027c24 */ /* 0x002fca000f8e0205 */
[----:B---3--:R-:W-:-:S13]  /*00c0*/  ISETP.GE.OR P0, PT, R2, UR6, P0 ;  /* 0x0000000602007c0c */ /* 0x008fda0008706670 */
[----:B------:R-:W-:Y:S05]  /*00d0*/  @P0 EXIT ;  /* 0x000000000000094d */ /* 0x000fea0003800000 */
[----:B------:R-:W0:Y:S01]  /*00e0*/  LDC R5, c[0x0][0x39c] ;  /* 0x0000e700ff057b82 */ /* 0x000e220000000800 */
[----:B------:R-:W1:Y:S01]  /*00f0*/  LDCU.64 UR4, c[0x0][0x358] ;  /* 0x00006b00ff0477ac */ /* 0x000e620008000a00 */
[----:B------:R-:W-:Y:S02]  /*0100*/  CS2R R12, SRZ ;  /* 0x00000000000c7805 */ /* 0x000fe4000001ff00 */
[----:B0-----:R-:W-:-:S13]  /*0110*/  ISETP.GE.AND P0, PT, R5, 0x1, PT ;  /* 0x000000010500780c */ /* 0x001fda0003f06270 */
[----:B-1----:R-:W-:Y:S05]  /*0120*/  @!P0 BRA `(.L_x_0) ;  /* 0x0000000400a88947 */ /* 0x002fea0003800000 */
[C---:B------:R-:W-:Y:S01]  /*0130*/  ISETP.GE.U32.AND P1, PT, R5.reuse, 0x8, PT ;  /* 0x000000080500780c */ /* 0x040fe20003f26070 */
[----:B------:R-:W-:Y:S01]  /*0140*/  HFMA2 R24, -RZ, RZ, 0, 0 ;  /* 0x00000000ff187431 */ /* 0x000fe200000001ff */
[----:B------:R-:W-:Y:S01]  /*0150*/  LOP3.LUT R6, R5, 0x7, RZ, 0xc0, !PT ;  /* 0x0000000705067812 */ /* 0x000fe200078ec0ff */
[----:B------:R-:W-:Y:S01]  /*0160*/  IMAD R7, R2, R5, RZ ;  /* 0x0000000502077224 */ /* 0x000fe200078e02ff */
[----:B------:R-:W-:Y:S02]  /*0170*/  CS2R R12, SRZ ;  /* 0x00000000000c7805 */ /* 0x000fe4000001ff00 */
[----:B------:R-:W-:-:S07]  /*0180*/  ISETP.NE.AND P0, PT, R6, RZ, PT ;  /* 0x000000ff0600720c */ /* 0x000fce0003f05270 */
[----:B------:R-:W-:Y:S06]  /*0190*/  @!P1 BRA `(.L_x_1) ;  /* 0x0000000000b49947 */ /* 0x000fec0003800000 */
[----:B------:R-:W-:Y:S02]  /*01a0*/  LOP3.LUT R24, R5, 0x7ffffff8, RZ, 0xc0, !PT ;  /* 0x7ffffff805187812 */ /* 0x000fe400078ec0ff */
[----:B------:R-:W-:Y:S02]  /*01b0*/  CS2R R12, SRZ ;  /* 0x00000000000c7805 */ /* 0x000fe4000001ff00 */
[----:B------:R-:W-:Y:S02]  /*01c0*/  MOV R4, R7 ;  /* 0x0000000700047202 */ /* 0x000fe40000000f00 */
[----:B------:R-:W-:Y:S02]  /*01d0*/  MOV R25, R3 ;  /* 0x0000000300197202 */ /* 0x000fe40000000f00 */
[----:B------:R-:W-:-:S07]  /*01e0*/  IADD3 R26, PT, PT, -R24, RZ, RZ ;  /* 0x000000ff181a7210 */ /* 0x000fce0007ffe1ff */
.L_x_2:
[----:B------:R-:W0:Y:S08]  /*01f0*/  LDC.64 R22, c[0x0][0x380] ;  /* 0x0000e000ff167b82 */ /* 0x000e300000000a00 */
[----:B------:R-:W1:Y:S01]  /*0200*/  LDC.64 R18, c[0x0][0x388] ;  /* 0x0000e200ff127b82 */ /* 0x000e620000000a00 */
[----:B0-----:R-:W-:-:S05]  /*0210*/  IMAD.WIDE R22, R4, 0x8, R22 ;  /* 0x0000000804167825 */ /* 0x001fca00078e0216 */
[----:B------:R-:W2:Y:S01]  /*0220*/  LDG.E.64 R10, desc[UR4][R22.64] ;  /* 0x00000004160a7981 */ /* 0x000ea2000c1e1b00 */
[----:B-1----:R-:W-:-:S03]  /*0230*/  IMAD.WIDE R18, R25, 0x8, R18 ;  /* 0x0000000819127825 */ /* 0x002fc600078e0212 */
[----:B------:R-:W3:Y:S04]  /*0240*/  LDG.E.64 R8, desc[UR4][R22.64+0x8] ;  /* 0x0000080416087981 */ /* 0x000ee8000c1e1b00 */
[----:B------:R-:W2:Y:S01]  /*0250*/  LDG.E.64 R16, desc[UR4][R18.64] ;  /* 0x0000000412107981 */ /* 0x000ea2000c1e1b00 */
[----:B------:R-:W-:-:S05]  /*0260*/  IMAD.WIDE R28, R0, 0x8, R18 ;  /* 0x00000008001c7825 */ /* 0x000fca00078e0212 */
[----:B------:R-:W3:Y:S01]  /*0270*/  LDG.E.64 R14, desc[UR4][R28.64] ;  /* 0x000000041c0e7981 */ /* 0x000ee2000c1e1b00 */
[----:B------:R-:W-:Y:S01]  /*0280*/  IMAD.WIDE R20, R0, 0x8, R28 ;  /* 0x0000000800147825 */ /* 0x000fe200078e021c */
[----:B--2---:R-:W-:Y:S02]  /*0290*/  DFMA R16, R10, R16, R12 ;  /* 0x000000100a10722b */ /* 0x004fe4000000000c */
[----:B------:R-:W2:Y:S04]  /*02a0*/  LDG.E.64 R12, desc[UR4][R22.64+0x10] ;  /* 0x00001004160c7981 */ /* 0x000ea8000c1e1b00 */
[----:B------:R0:W2:Y:S02]  /*02b0*/  LDG.E.64 R10, desc[UR4][R20.64] ;  /* 0x00000004140a7981 */ /* 0x0000a4000c1e1b00 */
[----:B---3--:R-:W-:-:S02]  /*02c0*/  DFMA R14, R8, R14, R16 ;  /* 0x0000000e080e722b */ /* 0x008fc40000000010 */
[----:B------:R-:W3:Y:S01]  /*02d0*/  LDG.E.64 R8, desc[UR4][R22.64+0x18] ;  /* 0x0000180416087981 */ /* 0x000ee2000c1e1b00 */
[----:B0-----:R-:W-:-:S05]  /*02e0*/  IMAD.WIDE R20, R0, 0x8, R20 ;  /* 0x0000000800147825 */ /* 0x001fca00078e0214 */
[----:B------:R-:W3:Y:S01]  /*02f0*/  LDG.E.64 R16, desc[UR4][R20.64] ;  /* 0x0000000414107981 */ /* 0x000ee2000c1e1b00 */
[C---:B------:R-:W-:Y:S01]  /*0300*/  IMAD.WIDE R18, R0.reuse, 0x8, R20 ;  /* 0x0000000800127825 */ /* 0x040fe200078e0214 */
[----:B--2---:R-:W-:Y:S02]  /*0310*/  DFMA R10, R12, R10, R14 ;  /* 0x0000000a0c0a722b */ /* 0x004fe4000000000e */
[----:B------:R-:W2:Y:S04]  /*0320*/  LDG.E.64 R20, desc[UR4][R22.64+0x38] ;  /* 0x0000380416147981 */ /* 0x000ea8000c1e1b00 */
[----:B------:R-:W4:Y:S04]  /*0330*/  LDG.E.64 R14, desc[UR4][R22.64+0x20] ;  /* 0x00002004160e7981 */ /* 0x000f28000c1e1b00 */
[----:B------:R-:W4:Y:S01]  /*0340*/  LDG.E.64 R12, desc[UR4][R18.64] ;  /* 0x00000004120c7981 */ /* 0x000f22000c1e1b00 */
[----:B------:R-:W-:Y:S01]  /*0350*/  IMAD.WIDE R28, R0, 0x8, R18 ;  /* 0x00000008001c7825 */ /* 0x000fe200078e0212 */
[----:B---3--:R-:W-:-:S02]  /*0360*/  DFMA R16, R8, R16, R10 ;  /* 0x000000100810722b */ /* 0x008fc4000000000a */
[----:B------:R-:W3:Y:S04]  /*0370*/  LDG.E.64 R8, desc[UR4][R22.64+0x28] ;  /* 0x0000280416087981 */ /* 0x000ee8000c1e1b00 */
[----:B------:R0:W3:Y:S02]  /*0380*/  LDG.E.64 R10, desc[UR4][R28.64] ;  /* 0x000000041c0a7981 */ /* 0x0000e4000c1e1b00 */
[----:B0-----:R-:W-:-:S04]  /*0390*/  IMAD.WIDE R28, R0, 0x8, R28 ;  /* 0x00000008001c7825 */ /* 0x001fc800078e021c */
[----:B------:R-:W-:-:S06]  /*03a0*/  IMAD.WIDE R18, R0, 0x8, R28 ;  /* 0x0000000800127825 */ /* 0x000fcc00078e021c */
[----:B------:R-:W2:Y:S01]  /*03b0*/  LDG.E.64 R18, desc[UR4][R18.64] ;  /* 0x0000000412127981 */ /* 0x000ea2000c1e1b00 */
[----:B----4-:R-:W-:-:S03]  /*03c0*/  DFMA R12, R14, R12, R16 ;  /* 0x0000000c0e0c722b */ /* 0x010fc60000000010 */
[----:B------:R-:W4:Y:S04]  /*03d0*/  LDG.E.64 R14, desc[UR4][R22.64+0x30] ;  /* 0x00003004160e7981 */ /* 0x000f28000c1e1b00 */
[----:B------:R-:W4:Y:S01]  /*03e0*/  LDG.E.64 R16, desc[UR4][R28.64] ;  /* 0x000000041c107981 */ /* 0x000f22000c1e1b00 */
[----:B------:R-:W-:Y:S01]  /*03f0*/  IADD3 R26, PT, PT, R26, 0x8, RZ ;  /* 0x000000081a1a7810 */ /* 0x000fe20007ffe0ff */
[----:B---3--:R-:W-:-:S03]  /*0400*/  DFMA R8, R8, R10, R12 ;  /* 0x0000000a0808722b */ /* 0x008fc6000000000c */
[----:B------:R-:W-:Y:S02]  /*0410*/  ISETP.NE.AND P1, PT, R26, RZ, PT ;  /* 0x000000ff1a00720c */ /* 0x000fe40003f25270 */
[----:B------:R-:W-:Y:S02]  /*0420*/  IADD3 R4, PT, PT, R4, 0x8, RZ ;  /* 0x0000000804047810 */ /* 0x000fe40007ffe0ff */
[----:B------:R-:W-:Y:S01]  /*0430*/  LEA R25, R0, R25, 0x3 ;  /* 0x0000001900197211 */ /* 0x000fe200078e18ff */
[----:B----4-:R-:W-:-:S08]  /*0440*/  DFMA R8, R14, R16, R8 ;  /* 0x000000100e08722b */ /* 0x010fd00000000008 */
[----:B--2---:R-:W-:Y:S01]  /*0450*/  DFMA R12, R20, R18, R8 ;  /* 0x00000012140c722b */ /* 0x004fe20000000008 */
[----:B------:R-:W-:Y:S10]  /*0460*/  @P1 BRA `(.L_x_2) ;  /* 0xfffffffc00601947 */ /* 0x000ff4000383ffff */
.L_x_1:
[----:B------:R-:W-:Y:S05]  /*0470*/  @!P0 BRA `(.L_x_0) ;  /* 0x0000000000d48947 */ /* 0x000fea0003800000 */
[----:B------:R-:W-:Y:S02]  /*0480*/  ISETP.GE.U32.AND P0, PT, R6, 0x4, PT ;  /* 0x000000040600780c */ /* 0x000fe40003f06070 */
[----:B------:R-:W-:-:S04]  /*0490*/  LOP3.LUT R4, R5, 0x3, RZ, 0xc0, !PT ;  /* 0x0000000305047812 */ /* 0x000fc800078ec0ff */
[----:B------:R-:W-:-:S07]  /*04a0*/  ISETP.NE.AND P1, PT, R4, RZ, PT ;  /* 0x000000ff0400720c */ /* 0x000fce0003f25270 */
[----:B------:R-:W-:Y:S06]  /*04b0*/  @!P0 BRA `(.L_x_3) ;  /* 0x0000000000588947 */ /* 0x000fec0003800000 */
[----:B------:R-:W0:Y:S01]  /*04c0*/  LDC.64 R28, c[0x0][0x380] ;  /* 0x0000e000ff1c7b82 */ /* 0x000e220000000a00 */
[----:B------:R-:W-:Y:S01]  /*04d0*/  IADD3 R9, PT, PT, R7, R24, RZ ;  /* 0x0000001807097210 */ /* 0x000fe20007ffe0ff */
[----:B------:R-:W-:-:S06]  /*04e0*/  IMAD R15, R24, R0, R3 ;  /* 0x00000000180f7224 */ /* 0x000fcc00078e0203 */
[----:B------:R-:W1:Y:S01]  /*04f0*/  LDC.64 R10, c[0x0][0x388] ;  /* 0x0000e200ff0a7b82 */ /* 0x000e620000000a00 */
[----:B0-----:R-:W-:-:S05]  /*0500*/  IMAD.WIDE R28, R9, 0x8, R28 ;  /* 0x00000008091c7825 */ /* 0x001fca00078e021c */
[----:B------:R-:W2:Y:S01]  /*0510*/  LDG.E.64 R26, desc[UR4][R28.64] ;  /* 0x000000041c1a7981 */ /* 0x000ea2000c1e1b00 */
[----:B-1----:R-:W-:-:S05]  /*0520*/  IMAD.WIDE R10, R15, 0x8, R10 ;  /* 0x000000080f0a7825 */ /* 0x002fca00078e020a */
[----:B------:R-:W2:Y:S01]  /*0530*/  LDG.E.64 R8, desc[UR4][R10.64] ;  /* 0x000000040a087981 */ /* 0x000ea2000c1e1b00 */
[----:B------:R-:W-:-:S05]  /*0540*/  IMAD.WIDE R16, R0, 0x8, R10 ;  /* 0x0000000800107825 */ /* 0x000fca00078e020a */
[----:B------:R-:W3:Y:S01]  /*0550*/  LDG.E.64 R14, desc[UR4][R16.64] ;  /* 0x00000004100e7981 */ /* 0x000ee2000c1e1b00 */
[----:B------:R-:W-:-:S03]  /*0560*/  IMAD.WIDE R20, R0, 0x8, R16 ;  /* 0x0000000800147825 */ /* 0x000fc600078e0210 */
[----:B------:R-:W3:Y:S04]  /*0570*/  LDG.E.64 R10, desc[UR4][R28.64+0x8] ;  /* 0x000008041c0a7981 */ /* 0x000ee8000c1e1b00 */
[----:B------:R-:W4:Y:S01]  /*0580*/  LDG.E.64 R18, desc[UR4][R20.64] ;  /* 0x0000000414127981 */ /* 0x000f22000c1e1b00 */
[----:B------:R-:W-:-:S03]  /*0590*/  IMAD.WIDE R22, R0, 0x8, R20 ;  /* 0x0000000800167825 */ /* 0x000fc600078e0214 */
[----:B------:R-:W4:Y:S04]  /*05a0*/  LDG.E.64 R16, desc[UR4][R28.64+0x10] ;  /* 0x000010041c107981 */ /* 0x000f28000c1e1b00 */
[----:B------:R-:W5:Y:S04]  /*05b0*/  LDG.E.64 R22, desc[UR4][R22.64] ;  /* 0x0000000416167981 */ /* 0x000f68000c1e1b00 */
[----:B------:R-:W5:Y:S01]  /*05c0*/  LDG.E.64 R20, desc[UR4][R28.64+0x18] ;  /* 0x000018041c147981 */ /* 0x000f62000c1e1b00 */
[----:B------:R-:W-:Y:S01]  /*05d0*/  IADD3 R24, PT, PT, R24, 0x4, RZ ;  /* 0x0000000418187810 */ /* 0x000fe20007ffe0ff */
[----:B--2---:R-:W-:-:S08]  /*05e0*/  DFMA R8, R26, R8, R12 ;  /* 0x000000081a08722b */ /* 0x004fd0000000000c */
[----:B---3--:R-:W-:-:S08]  /*05f0*/  DFMA R8, R10, R14, R8 ;  /* 0x0000000e0a08722b */ /* 0x008fd00000000008 */
[----:B----4-:R-:W-:-:S08]  /*0600*/  DFMA R8, R16, R18, R8 ;  /* 0x000000121008722b */ /* 0x010fd00000000008 */
[----:B-----5:R-:W-:-:S11]  /*0610*/  DFMA R12, R20, R22, R8 ;  /* 0x00000016140c722b */ /* 0x020fd60000000008 */
.L_x_3:
[----:B------:R-:W-:Y:S05]  /*0620*/  @!P1 BRA `(.L_x_0) ;  /* 0x0000000000689947 */ /* 0x000fea0003800000 */
[----:B------:R-:W0:Y:S01]  /*0630*/  LDC.64 R18, c[0x0][0x380] ;  /* 0x0000e000ff127b82 */ /* 0x000e220000000a00 */
[----:B------:R-:W-:Y:S02]  /*0640*/  ISETP.NE.AND P0, PT, R4, 0x1, PT ;  /* 0x000000010400780c */ /* 0x000fe40003f05270 */
[----:B------:R-:W-:-:S04]  /*0650*/  LOP3.LUT R4, R5, 0x1, RZ, 0xc0, !PT ;  /* 0x0000000105047812 */ /* 0x000fc800078ec0ff */
[----:B------:R-:W-:Y:S01]  /*0660*/  ISETP.NE.U32.AND P1, PT, R4, 0x1, PT ;  /* 0x000000010400780c */ /* 0x000fe20003f25070 */
[----:B------:R-:W1:Y:S06]  /*0670*/  LDC.64 R10, c[0x0][0x388] ;  /* 0x0000e200ff0a7b82 */ /* 0x000e6c0000000a00 */
[----:B------:R-:W-:Y:S01]  /*0680*/  @P0 IADD3 R17, PT, PT, R7, R24, RZ ;  /* 0x0000001807110210 */ /* 0x000fe20007ffe0ff */
[C---:B------:R-:W-:Y:S01]  /*0690*/  @P0 IMAD R23, R24.reuse, R0, R3 ;  /* 0x0000000018170224 */ /* 0x040fe200078e0203 */
[----:B------:R-:W2:Y:S08]  /*06a0*/  LDC.64 R14, c[0x0][0x380] ;  /* 0x0000e000ff0e7b82 */ /* 0x000eb00000000a00 */
[----:B------:R-:W3:Y:S01]  /*06b0*/  LDC.64 R8, c[0x0][0x388] ;  /* 0x0000e200ff087b82 */ /* 0x000ee20000000a00 */
[----:B0-----:R-:W-:Y:S01]  /*06c0*/  @P0 IMAD.WIDE R18, R17, 0x8, R18 ;  /* 0x0000000811120825 */ /* 0x001fe200078e0212 */
[----:B------:R-:W-:-:S04]  /*06d0*/  @P0 IADD3 R24, PT, PT, R24, 0x2, RZ ;  /* 0x0000000218180810 */ /* 0x000fc80007ffe0ff */
[----:B------:R-:W4:Y:S01]  /*06e0*/  @P0 LDG.E.64 R16, desc[UR4][R18.64] ;  /* 0x0000000412100981 */ /* 0x000f22000c1e1b00 */
[----:B-1----:R-:W-:-:S05]  /*06f0*/  @P0 IMAD.WIDE R22, R23, 0x8, R10 ;  /* 0x0000000817160825 */ /* 0x002fca00078e020a */
[----:B------:R-:W4:Y:S01]  /*0700*/  @P0 LDG.E.64 R10, desc[UR4][R22.64] ;  /* 0x00000004160a0981 */ /* 0x000f22000c1e1b00 */
[----:B------:R-:W-:Y:S01]  /*0710*/  @P0 IMAD.WIDE R20, R0, 0x8, R22 ;  /* 0x0000000800140825 */ /* 0x000fe200078e0216 */
[----:B------:R-:W-:Y:S02]  /*0720*/  @!P1 IADD3 R25, PT, PT, R7, R24, RZ ;  /* 0x0000001807199210 */ /* 0x000fe40007ffe0ff */
[----:B------:R-:W5:Y:S01]  /*0730*/  @P0 LDG.E.64 R6, desc[UR4][R18.64+0x8] ;  /* 0x0000080412060981 */ /* 0x000f62000c1e1b00 */
[----:B------:R-:W-:-:S03]  /*0740*/  @!P1 IMAD R27, R24, R0, R3 ;  /* 0x00000000181b9224 */ /* 0x000fc600078e0203 */
[----:B------:R-:W5:Y:S01]  /*0750*/  @P0 LDG.E.64 R20, desc[UR4][R20.64] ;  /* 0x0000000414140981 */ /* 0x000f62000c1e1b00 */
[----:B--2---:R-:W-:-:S04]  /*0760*/  @!P1 IMAD.WIDE R14, R25, 0x8, R14 ;  /* 0x00000008190e9825 */ /* 0x004fc800078e020e */
[----:B---3--:R-:W-:Y:S02]  /*0770*/  @!P1 IMAD.WIDE R8, R27, 0x8, R8 ;  /* 0x000000081b089825 */ /* 0x008fe400078e0208 */
[----:B------:R-:W2:Y:S04]  /*0780*/  @!P1 LDG.E.64 R14, desc[UR4][R14.64] ;  /* 0x000000040e0e9981 */ /* 0x000ea8000c1e1b00 */
[----:B------:R-:W2:Y:S01]  /*0790*/  @!P1 LDG.E.64 R8, desc[UR4][R8.64] ;  /* 0x0000000408089981 */ /* 0x000ea2000c1e1b00 */
[----:B----4-:R-:W-:-:S08]  /*07a0*/  @P0 DFMA R10, R16, R10, R12 ;  /* 0x0000000a100a022b */ /* 0x010fd0000000000c */
[----:B-----5:R-:W-:-:S08]  /*07b0*/  @P0 DFMA R12, R6, R20, R10 ;  /* 0x00000014060c022b */ /* 0x020fd0000000000a */
[----:B--2---:R-:W-:-:S11]  /*07c0*/  @!P1 DFMA R12, R14, R8, R12 ;  /* 0x000000080e0c922b */ /* 0x004fd6000000000c */
.L_x_0:
[----:B------:R-:W0:Y:S01]  /*07d0*/  LDC.64 R6, c[0x0][0x390] ;  /* 0x0000e400ff067b82 */ /* 0x000e220000000a00 */
[----:B------:R-:W-:-:S04]  /*07e0*/  IMAD R3, R2, R5, R3 ;  /* 0x0000000502037224 */ /* 0x000fc800078e0203 */
[----:B0-----:R-:W-:-:S05]  /*07f0*/  IMAD.WIDE R2, R3, 0x8, R6 ;  /* 0x0000000803027825 */ /* 0x001fca00078e0206 */
[----:B------:R-:W-:Y:S01]  /*0800*/  STG.E.64 desc[UR4][R2.64], R12 ;  /* 0x0000000c02007986 */ /* 0x000fe2000c101b04 */
[----:B------:R-:W-:Y:S05]  /*0810*/  EXIT ;  /* 0x000000000000794d */ /* 0x000fea0003800000 */
.L_x_4:
[----:B------:R-:W-:-:S00]  /*0820*/  BRA `(.L_x_4) ;  /* 0xfffffffc00fc7947 */ /* 0x000fc0000383ffff */
[----:B------:R-:W-:-:S00]  /*0830*/  NOP ;  /* 0x0000000000007918 */ /* 0x000fc00000000000 */
        /* <DEDUP_REMOVED lines=12> */
.L_x_5:


//--------------------- .nv.shared.reserved.0     --------------------------
	.section	.nv.shared.reserved.0,"aw",@nobits
	.weak		__nv_reservedSMEM_offset_0_alias
	.size		__nv_reservedSMEM_offset_0_alias, 0, 64
	.other		__nv_reservedSMEM_offset_0_alias,@"STO_CUDA_RESERVED_SHARED STV_DEFAULT"
__nv_reservedSMEM_offset_0_alias:
	.zero		0
	.zero		64


//--------------------- .nv.constant0._Z4gemmPdS_S_iiii --------------------------
	.section	.nv.constant0._Z4gemmPdS_S_iiii,"a",@progbits
	.sectionflags	@""
	.align	4
.nv.constant0._Z4gemmPdS_S_iiii:
	.zero		936


//--------------------- SYMBOLS --------------------------

	.type		.nv.reservedSmem.offset0,@object
	.size		.nv.reservedSmem.offset0,0x4
